//
// Generated by NVIDIA NVVM Compiler
//
// Compiler Build ID: CL-36424714
// Cuda compilation tools, release 13.0, V13.0.88
// Based on NVVM 20.0.0
//

.version 9.0
.target sm_100
.address_size 64

	// .globl	_Z9vecMatMulPKfS0_Pfii
.extern .shared .align 16 .b8 xds[];

.visible .entry _Z9vecMatMulPKfS0_Pfii(
	.param .u64 .ptr .align 1 _Z9vecMatMulPKfS0_Pfii_param_0,
	.param .u64 .ptr .align 1 _Z9vecMatMulPKfS0_Pfii_param_1,
	.param .u64 .ptr .align 1 _Z9vecMatMulPKfS0_Pfii_param_2,
	.param .u32 _Z9vecMatMulPKfS0_Pfii_param_3,
	.param .u32 _Z9vecMatMulPKfS0_Pfii_param_4
)
{
	.reg .pred 	%p<11>;
	.reg .b32 	%r<41>;
	.reg .b32 	%f<71>;
	.reg .b64 	%rd<17>;

	ld.param.u64 	%rd4, [_Z9vecMatMulPKfS0_Pfii_param_0];
	ld.param.u64 	%rd5, [_Z9vecMatMulPKfS0_Pfii_param_1];
	ld.param.u64 	%rd3, [_Z9vecMatMulPKfS0_Pfii_param_2];
	ld.param.u32 	%r23, [_Z9vecMatMulPKfS0_Pfii_param_3];
	ld.param.u32 	%r24, [_Z9vecMatMulPKfS0_Pfii_param_4];
	cvta.to.global.u64 	%rd1, %rd4;
	cvta.to.global.u64 	%rd2, %rd5;
	mov.u32 	%r25, %ctaid.x;
	mov.u32 	%r26, %ntid.x;
	mov.u32 	%r1, %tid.x;
	mad.lo.s32 	%r2, %r25, %r26, %r1;
	shr.s32 	%r27, %r24, 31;
	shr.u32 	%r28, %r27, 28;
	add.s32 	%r29, %r24, %r28;
	shr.s32 	%r3, %r29, 4;
	and.b32  	%r30, %r29, -16;
	sub.s32 	%r4, %r24, %r30;
	setp.lt.s32 	%p1, %r24, 16;
	shl.b32 	%r31, %r1, 2;
	mov.u32 	%r39, xds;
	add.s32 	%r5, %r39, %r31;
	mov.f32 	%f65, 0f00000000;
	@%p1 bra 	$L__BB0_7;
	mul.lo.s32 	%r36, %r24, %r2;
	neg.s32 	%r37, %r3;
	mov.f32 	%f65, 0f00000000;
	mov.u32 	%r35, %r1;
$L__BB0_2:
	setp.gt.u32 	%p2, %r1, 15;
	@%p2 bra 	$L__BB0_4;
	mul.wide.u32 	%rd6, %r35, 4;
	add.s64 	%rd7, %rd2, %rd6;
	ld.global.nc.f32 	%f13, [%rd7];
	st.shared.f32 	[%r5], %f13;
$L__BB0_4:
	setp.ge.s32 	%p3, %r2, %r23;
	bar.sync 	0;
	@%p3 bra 	$L__BB0_6;
	mul.wide.s32 	%rd8, %r36, 4;
	add.s64 	%rd9, %rd1, %rd8;
	ld.global.nc.f32 	%f14, [%rd9];
	ld.shared.v4.f32 	{%f15, %f16, %f17, %f18}, [xds];
	fma.rn.f32 	%f19, %f14, %f15, %f65;
	ld.global.nc.f32 	%f20, [%rd9+4];
	fma.rn.f32 	%f21, %f20, %f16, %f19;
	ld.global.nc.f32 	%f22, [%rd9+8];
	fma.rn.f32 	%f23, %f22, %f17, %f21;
	ld.global.nc.f32 	%f24, [%rd9+12];
	fma.rn.f32 	%f25, %f24, %f18, %f23;
	ld.global.nc.f32 	%f26, [%rd9+16];
	ld.shared.v4.f32 	{%f27, %f28, %f29, %f30}, [xds+16];
	fma.rn.f32 	%f31, %f26, %f27, %f25;
	ld.global.nc.f32 	%f32, [%rd9+20];
	fma.rn.f32 	%f33, %f32, %f28, %f31;
	ld.global.nc.f32 	%f34, [%rd9+24];
	fma.rn.f32 	%f35, %f34, %f29, %f33;
	ld.global.nc.f32 	%f36, [%rd9+28];
	fma.rn.f32 	%f37, %f36, %f30, %f35;
	ld.global.nc.f32 	%f38, [%rd9+32];
	ld.shared.v4.f32 	{%f39, %f40, %f41, %f42}, [xds+32];
	fma.rn.f32 	%f43, %f38, %f39, %f37;
	ld.global.nc.f32 	%f44, [%rd9+36];
	fma.rn.f32 	%f45, %f44, %f40, %f43;
	ld.global.nc.f32 	%f46, [%rd9+40];
	fma.rn.f32 	%f47, %f46, %f41, %f45;
	ld.global.nc.f32 	%f48, [%rd9+44];
	fma.rn.f32 	%f49, %f48, %f42, %f47;
	ld.global.nc.f32 	%f50, [%rd9+48];
	ld.shared.v4.f32 	{%f51, %f52, %f53, %f54}, [xds+48];
	fma.rn.f32 	%f55, %f50, %f51, %f49;
	ld.global.nc.f32 	%f56, [%rd9+52];
	fma.rn.f32 	%f57, %f56, %f52, %f55;
	ld.global.nc.f32 	%f58, [%rd9+56];
	fma.rn.f32 	%f59, %f58, %f53, %f57;
	ld.global.nc.f32 	%f60, [%rd9+60];
	fma.rn.f32 	%f65, %f60, %f54, %f59;
$L__BB0_6:
	bar.sync 	0;
	add.s32 	%r37, %r37, 1;
	setp.ne.s32 	%p4, %r37, 0;
	add.s32 	%r36, %r36, 16;
	add.s32 	%r35, %r35, 16;
	@%p4 bra 	$L__BB0_2;
$L__BB0_7:
	setp.lt.s32 	%p5, %r4, 1;
	@%p5 bra 	$L__BB0_16;
	shl.b32 	%r14, %r3, 4;
	setp.gt.u32 	%p6, %r1, 15;
	@%p6 bra 	$L__BB0_12;
	setp.ge.u32 	%p7, %r1, %r4;
	mov.f32 	%f67, 0f00000000;
	@%p7 bra 	$L__BB0_11;
	add.s32 	%r33, %r14, %r1;
	mul.wide.u32 	%rd10, %r33, 4;
	add.s64 	%rd11, %rd2, %rd10;
	ld.global.nc.f32 	%f67, [%rd11];
$L__BB0_11:
	st.shared.f32 	[%r5], %f67;
$L__BB0_12:
	bar.sync 	0;
	setp.ge.s32 	%p8, %r2, %r23;
	@%p8 bra 	$L__BB0_15;
	mad.lo.s32 	%r38, %r24, %r2, %r14;
	neg.s32 	%r40, %r4;
$L__BB0_14:
	mul.wide.s32 	%rd12, %r38, 4;
	add.s64 	%rd13, %rd1, %rd12;
	ld.global.nc.f32 	%f62, [%rd13];
	ld.shared.f32 	%f63, [%r39];
	fma.rn.f32 	%f65, %f62, %f63, %f65;
	add.s32 	%r40, %r40, 1;
	setp.ne.s32 	%p9, %r40, 0;
	add.s32 	%r39, %r39, 4;
	add.s32 	%r38, %r38, 1;
	@%p9 bra 	$L__BB0_14;
$L__BB0_15:
	bar.sync 	0;
$L__BB0_16:
	setp.ge.s32 	%p10, %r2, %r23;
	@%p10 bra 	$L__BB0_18;
	cvta.to.global.u64 	%rd14, %rd3;
	mul.wide.s32 	%rd15, %r2, 4;
	add.s64 	%rd16, %rd14, %rd15;
	st.global.f32 	[%rd16], %f65;
$L__BB0_18:
	ret;

}


// ===== COMPILED SASS (sm_100) =====

	.target	sm_100

	.elftype	@"ET_EXEC"


//--------------------- .note.nv.tkinfo           --------------------------
	.section	.note.nv.tkinfo,"",@"SHT_NOTE"
	.sectionflags	@"SHF_NOTE_NV_TKINFO"
	.tkinfo
        /*0018*/ 	.word	0x00000002
        /*0030*/ 	.string	""
        /*0030*/ 	.string	"ptxas"
        /*0030*/ 	.string	"Cuda compilation tools, release 13.0, V13.0.88"
        /*0030*/ 	.string	"Build cuda_13.0.r13.0/compiler.36424714_0"
        /*0030*/ 	.string	"-arch sm_100 -m 64 "



//--------------------- .note.nv.cuinfo           --------------------------
	.section	.note.nv.cuinfo,"",@"SHT_NOTE"
	.sectionflags	@"SHF_NOTE_NV_CUINFO"
        /*0018*/ 	.short	0x0002
        /*001a*/ 	.short	0x0064
        /*001c*/ 	.short	0x0082
	.zero		2


//--------------------- .nv.info                  --------------------------
	.section	.nv.info,"",@"SHT_CUDA_INFO"
	.align	4


	//----- nvinfo : EIATTR_REGCOUNT
	.align		4
        /*0000*/ 	.byte	0x04, 0x2f
        /*0002*/ 	.short	(.L_1 - .L_0)
	.align		4
.L_0:
        /*0004*/ 	.word	index@(_Z9vecMatMulPKfS0_Pfii)
        /*0008*/ 	.word	0x00000020


	//----- nvinfo : EIATTR_FRAME_SIZE
	.align		4
.L_1:
        /*000c*/ 	.byte	0x04, 0x11
        /*000e*/ 	.short	(.L_3 - .L_2)
	.align		4
.L_2:
        /*0010*/ 	.word	index@(_Z9vecMatMulPKfS0_Pfii)
        /*0014*/ 	.word	0x00000000


	//----- nvinfo : EIATTR_MIN_STACK_SIZE
	.align		4
.L_3:
        /*0018*/ 	.byte	0x04, 0x12
        /*001a*/ 	.short	(.L_5 - .L_4)
	.align		4
.L_4:
        /*001c*/ 	.word	index@(_Z9vecMatMulPKfS0_Pfii)
        /*0020*/ 	.word	0x00000000
.L_5:


//--------------------- .nv.compat                --------------------------
	.section	.nv.compat,"",@"SHT_CUDA_COMPAT_INFO"
	.align	4
        /*0000*/ 	.byte	0x02, 0x09, 0x00, 0x00, 0x02, 0x02, 0x01, 0x00, 0x02, 0x05, 0x05, 0x00, 0x03, 0x07, 0x01, 0x01
        /*0010*/ 	.byte	0x02, 0x03, 0x00, 0x00, 0x02, 0x06, 0x01, 0x00, 0x04, 0x0b, 0x08, 0x00, 0x09, 0x00, 0x00, 0x00
        /*0020*/ 	.byte	0x00, 0x00, 0x00, 0x00


//--------------------- .nv.info._Z9vecMatMulPKfS0_Pfii --------------------------
	.section	.nv.info._Z9vecMatMulPKfS0_Pfii,"",@"SHT_CUDA_INFO"
	.sectionflags	@""
	.align	4


	//----- nvinfo : EIATTR_CUDA_API_VERSION
	.align		4
        /*0000*/ 	.byte	0x04, 0x37
        /*0002*/ 	.short	(.L_7 - .L_6)
.L_6:
        /*0004*/ 	.word	0x00000082


	//----- nvinfo : EIATTR_KPARAM_INFO
	.align		4
.L_7:
        /*0008*/ 	.byte	0x04, 0x17
        /*000a*/ 	.short	(.L_9 - .L_8)
.L_8:
        /*000c*/ 	.word	0x00000000
        /*0010*/ 	.short	0x0004
        /*0012*/ 	.short	0x001c
        /*0014*/ 	.byte	0x00, 0xf0, 0x11, 0x00


	//----- nvinfo : EIATTR_KPARAM_INFO
	.align		4
.L_9:
        /*0018*/ 	.byte	0x04, 0x17
        /*001a*/ 	.short	(.L_11 - .L_10)
.L_10:
        /*001c*/ 	.word	0x00000000
        /*0020*/ 	.short	0x0003
        /*0022*/ 	.short	0x0018
        /*0024*/ 	.byte	0x00, 0xf0, 0x11, 0x00


	//----- nvinfo : EIATTR_KPARAM_INFO
	.align		4
.L_11:
        /*0028*/ 	.byte	0x04, 0x17
        /*002a*/ 	.short	(.L_13 - .L_12)
.L_12:
        /*002c*/ 	.word	0x00000000
        /*0030*/ 	.short	0x0002
        /*0032*/ 	.short	0x0010
        /*0034*/ 	.byte	0x00, 0xf5, 0x21, 0x00


	//----- nvinfo : EIATTR_KPARAM_INFO
	.align		4
.L_13:
        /*0038*/ 	.byte	0x04, 0x17
        /*003a*/ 	.short	(.L_15 - .L_14)
.L_14:
        /*003c*/ 	.word	0x00000000
        /*0040*/ 	.short	0x0001
        /*0042*/ 	.short	0x0008
        /*0044*/ 	.byte	0x00, 0xf5, 0x21, 0x00


	//----- nvinfo : EIATTR_KPARAM_INFO
	.align		4
.L_15:
        /*0048*/ 	.byte	0x04, 0x17
        /*004a*/ 	.short	(.L_17 - .L_16)
.L_16:
        /*004c*/ 	.word	0x00000000
        /*0050*/ 	.short	0x0000
        /*0052*/ 	.short	0x0000
        /*0054*/ 	.byte	0x00, 0xf5, 0x21, 0x00


	//----- nvinfo : EIATTR_SPARSE_MMA_MASK
	.align		4
.L_17:
        /*0058*/ 	.byte	0x03, 0x50
        /*005a*/ 	.short	0x0000


	//----- nvinfo : EIATTR_MAXREG_COUNT
	.align		4
        /*005c*/ 	.byte	0x03, 0x1b
        /*005e*/ 	.short	0x00ff


	//----- nvinfo : EIATTR_NUM_BARRIERS
	.align		4
        /*0060*/ 	.byte	0x02, 0x4c
        /*0062*/ 	.byte	0x01
	.zero		1


	//----- nvinfo : EIATTR_MERCURY_ISA_VERSION
	.align		4
        /*0064*/ 	.byte	0x03, 0x5f
        /*0066*/ 	.short	0x0101


	//----- nvinfo : EIATTR_VRC_CTA_INIT_COUNT
	.align		4
        /*0068*/ 	.byte	0x02, 0x4a
	.zero		1
	.zero		1


	//----- nvinfo : EIATTR_EXIT_INSTR_OFFSETS
	.align		4
        /*006c*/ 	.byte	0x04, 0x1c
        /*006e*/ 	.short	(.L_19 - .L_18)


	//   ....[0]....
.L_18:
        /*0070*/ 	.word	0x00000ac0


	//   ....[1]....
        /*0074*/ 	.word	0x00000b00


	//----- nvinfo : EIATTR_CRS_STACK_SIZE
	.align		4
.L_19:
        /*0078*/ 	.byte	0x04, 0x1e
        /*007a*/ 	.short	(.L_21 - .L_20)
.L_20:
        /*007c*/ 	.word	0x00000000


	//----- nvinfo : EIATTR_CBANK_PARAM_SIZE
	.align		4
.L_21:
        /*0080*/ 	.byte	0x03, 0x19
        /*0082*/ 	.short	0x0020


	//----- nvinfo : EIATTR_PARAM_CBANK
	.align		4
        /*0084*/ 	.byte	0x04, 0x0a
        /*0086*/ 	.short	(.L_23 - .L_22)
	.align		4
.L_22:
        /*0088*/ 	.word	index@(.nv.constant0._Z9vecMatMulPKfS0_Pfii)
        /*008c*/ 	.short	0x0380
        /*008e*/ 	.short	0x0020


	//----- nvinfo : EIATTR_SW_WAR
	.align		4
.L_23:
        /*0090*/ 	.byte	0x04, 0x36
        /*0092*/ 	.short	(.L_25 - .L_24)
.L_24:
        /*0094*/ 	.word	0x00000008
.L_25:


//--------------------- .nv.callgraph             --------------------------
	.section	.nv.callgraph,"",@"SHT_CUDA_CALLGRAPH"
	.align	4
	.sectionentsize	8
	.align		4
        /*0000*/ 	.word	0x00000000
	.align		4
        /*0004*/ 	.word	0xffffffff
	.align		4
        /*0008*/ 	.word	0x00000000
	.align		4
        /*000c*/ 	.word	0xfffffffe
	.align		4
        /*0010*/ 	.word	0x00000000
	.align		4
        /*0014*/ 	.word	0xfffffffd
	.align		4
        /*0018*/ 	.word	0x00000000
	.align		4
        /*001c*/ 	.word	0xfffffffc


//--------------------- .text._Z9vecMatMulPKfS0_Pfii --------------------------
	.section	.text._Z9vecMatMulPKfS0_Pfii,"ax",@progbits
	.align	128
        .global         _Z9vecMatMulPKfS0_Pfii
        .type           _Z9vecMatMulPKfS0_Pfii,@function
        .size           _Z9vecMatMulPKfS0_Pfii,(.L_x_16 - _Z9vecMatMulPKfS0_Pfii)
        .other          _Z9vecMatMulPKfS0_Pfii,@"STO_CUDA_ENTRY STV_DEFAULT"
_Z9vecMatMulPKfS0_Pfii:
.text._Z9vecMatMulPKfS0_Pfii:
[----:B------:R-:W-:Y:S01]  /*0000*/  LDC R1, c[0x0][0x37c] ;  /* 0x0000df00ff017b82 */ /* 0x000fe20000000800 */
[----:B------:R-:W0:Y:S07]  /*0010*/  S2R R0, SR_TID.X ;  /* 0x0000000000007919 */ /* 0x000e2e0000002100 */
[----:B------:R-:W1:Y:S01]  /*0020*/  S2UR UR7, SR_CgaCtaId ;  /* 0x00000000000779c3 */ /* 0x000e620000008800 */
[----:B------:R-:W2:Y:S01]  /*0030*/  LDCU UR9, c[0x0][0x39c] ;  /* 0x00007380ff0977ac */ /* 0x000ea20008000800 */
[----:B------:R-:W-:Y:S01]  /*0040*/  HFMA2 R15, -RZ, RZ, 0, 0 ;  /* 0x00000000ff0f7431 */ /* 0x000fe200000001ff */
[----:B------:R-:W-:Y:S01]  /*0050*/  UMOV UR6, 0x400 ;  /* 0x0000040000067882 */ /* 0x000fe20000000000 */
[----:B------:R-:W3:Y:S04]  /*0060*/  LDCU.64 UR10, c[0x0][0x358] ;  /* 0x00006b00ff0a77ac */ /* 0x000ee80008000a00 */
[----:B------:R-:W4:Y:S08]  /*0070*/  S2UR UR8, SR_CTAID.X ;  /* 0x00000000000879c3 */ /* 0x000f300000002500 */
[----:B------:R-:W4:Y:S01]  /*0080*/  LDC R3, c[0x0][0x360] ;  /* 0x0000d800ff037b82 */ /* 0x000f220000000800 */
[----:B--2---:R-:W-:-:S02]  /*0090*/  UISETP.GE.AND UP0, UPT, UR9, 0x10, UPT ;  /* 0x000000100900788c */ /* 0x004fc4000bf06270 */
[----:B------:R-:W-:Y:S02]  /*00a0*/  USHF.R.S32.HI UR4, URZ, 0x1f, UR9 ;  /* 0x0000001fff047899 */ /* 0x000fe40008011409 */
[----:B-1----:R-:W-:Y:S02]  /*00b0*/  ULEA UR6, UR7, UR6, 0x18 ;  /* 0x0000000607067291 */ /* 0x002fe4000f8ec0ff */
[----:B------:R-:W-:-:S04]  /*00c0*/  ULEA.HI UR4, UR4, UR9, URZ, 0x4 ;  /* 0x0000000904047291 */ /* 0x000fc8000f8f20ff */
[----:B------:R-:W-:Y:S01]  /*00d0*/  ULOP3.LUT UR5, UR4, 0xfffffff0, URZ, 0xc0, !UPT ;  /* 0xfffffff004057892 */ /* 0x000fe2000f8ec0ff */
[----:B0-----:R-:W-:Y:S01]  /*00e0*/  LEA R4, R0, UR6, 0x2 ;  /* 0x0000000600047c11 */ /* 0x001fe2000f8e10ff */
[----:B------:R-:W-:Y:S01]  /*00f0*/  USHF.R.S32.HI UR4, URZ, 0x4, UR4 ;  /* 0x00000004ff047899 */ /* 0x000fe20008011404 */
[----:B------:R-:W-:Y:S01]  /*0100*/  MOV R5, UR6 ;  /* 0x0000000600057c02 */ /* 0x000fe20008000f00 */
[----:B------:R-:W-:Y:S01]  /*0110*/  UIADD3 UR5, UPT, UPT, -UR5, UR9, URZ ;  /* 0x0000000905057290 */ /* 0x000fe2000fffe1ff */
[----:B----4-:R-:W-:Y:S01]  /*0120*/  IMAD R3, R3, UR8, R0 ;  /* 0x0000000803037c24 */ /* 0x010fe2000f8e0200 */
[----:B---3--:R-:W-:Y:S10]  /*0130*/  BRA.U !UP0, `(.L_x_0) ;  /* 0x0000000108f87547 */ /* 0x008ff4000b800000 */
[----:B------:R-:W0:Y:S01]  /*0140*/  LDC.64 R26, c[0x0][0x380] ;  /* 0x0000e000ff1a7b82 */ /* 0x000e220000000a00 */
[----:B------:R-:W-:Y:S01]  /*0150*/  ISETP.GT.U32.AND P0, PT, R0, 0xf, PT ;  /* 0x0000000f0000780c */ /* 0x000fe20003f04070 */
[----:B------:R-:W-:Y:S01]  /*0160*/  IMAD R6, R3, UR9, RZ ;  /* 0x0000000903067c24 */ /* 0x000fe2000f8e02ff */
[----:B------:R-:W-:Y:S01]  /*0170*/  MOV R15, RZ ;  /* 0x000000ff000f7202 */ /* 0x000fe20000000f00 */
[----:B------:R-:W1:Y:S01]  /*0180*/  LDCU UR12, c[0x0][0x398] ;  /* 0x00007300ff0c77ac */ /* 0x000e620008000800 */
[----:B------:R-:W-:Y:S01]  /*0190*/  MOV R2, R0 ;  /* 0x0000000000027202 */ /* 0x000fe20000000f00 */
[----:B------:R-:W-:-:S12]  /*01a0*/  UIADD3 UR8, UPT, UPT, -UR4, URZ, URZ ;  /* 0x000000ff04087290 */ /* 0x000fd8000fffe1ff */
.L_x_3:
[----:B-1----:R-:W2:Y:S02]  /*01b0*/  @!P0 LDC.64 R8, c[0x0][0x388] ;  /* 0x0000e200ff088b82 */ /* 0x002ea40000000a00 */
[----:B--2---:R-:W-:-:S06]  /*01c0*/  @!P0 IMAD.WIDE.U32 R8, R2, 0x4, R8 ;  /* 0x0000000402088825 */ /* 0x004fcc00078e0008 */
[----:B------:R-:W2:Y:S01]  /*01d0*/  @!P0 LDG.E.CONSTANT R9, desc[UR10][R8.64] ;  /* 0x0000000a08098981 */ /* 0x000ea2000c1e9900 */
[----:B-1----:R-:W-:Y:S01]  /*01e0*/  ISETP.GE.AND P1, PT, R3, UR12, PT ;  /* 0x0000000c03007c0c */ /* 0x002fe2000bf26270 */
[----:B------:R-:W-:Y:S01]  /*01f0*/  UIADD3 UR8, UPT, UPT, UR8, 0x1, URZ ;  /* 0x0000000108087890 */ /* 0x000fe2000fffe0ff */
[----:B------:R-:W-:Y:S03]  /*0200*/  BSSY.RECONVERGENT B0, `(.L_x_1) ;  /* 0x000002d000007945 */ /* 0x000fe60003800200 */
[----:B------:R-:W-:Y:S01]  /*0210*/  UISETP.NE.AND UP0, UPT, UR8, URZ, UPT ;  /* 0x000000ff0800728c */ /* 0x000fe2000bf05270 */
[----:B--2---:R1:W-:Y:S01]  /*0220*/  @!P0 STS [R4], R9 ;  /* 0x0000000904008388 */ /* 0x0043e20000000800 */
[----:B------:R-:W-:Y:S06]  /*0230*/  BAR.SYNC.DEFER_BLOCKING 0x0 ;  /* 0x0000000000007b1d */ /* 0x000fec0000010000 */
[----:B------:R-:W-:Y:S05]  /*0240*/  @P1 BRA `(.L_x_2) ;  /* 0x0000000000a01947 */ /* 0x000fea0003800000 */
[----:B0-----:R-:W-:-:S05]  /*0250*/  IMAD.WIDE R12, R6, 0x4, R26 ;  /* 0x00000004060c7825 */ /* 0x001fca00078e021a */
[----:B------:R-:W2:Y:S04]  /*0260*/  LDG.E.CONSTANT R18, desc[UR10][R12.64] ;  /* 0x0000000a0c127981 */ /* 0x000ea8000c1e9900 */
[----:B------:R-:W3:Y:S04]  /*0270*/  LDG.E.CONSTANT R19, desc[UR10][R12.64+0x4] ;  /* 0x0000040a0c137981 */ /* 0x000ee8000c1e9900 */
[----:B------:R-:W4:Y:S04]  /*0280*/  LDG.E.CONSTANT R29, desc[UR10][R12.64+0x8] ;  /* 0x0000080a0c1d7981 */ /* 0x000f28000c1e9900 */
[----:B------:R-:W5:Y:S01]  /*0290*/  LDG.E.CONSTANT R14, desc[UR10][R12.64+0xc] ;  /* 0x00000c0a0c0e7981 */ /* 0x000f62000c1e9900 */
[----:B------:R-:W0:Y:S03]  /*02a0*/  S2UR UR7, SR_CgaCtaId ;  /* 0x00000000000779c3 */ /* 0x000e260000008800 */
[----:B------:R-:W5:Y:S01]  /*02b0*/  LDG.E.CONSTANT R25, desc[UR10][R12.64+0x10] ;  /* 0x0000100a0c197981 */ /* 0x000f62000c1e9900 */
[----:B------:R-:W-:-:S03]  /*02c0*/  UMOV UR6, 0x400 ;  /* 0x0000040000067882 */ /* 0x000fc60000000000 */
[----:B------:R-:W5:Y:S04]  /*02d0*/  LDG.E.CONSTANT R28, desc[UR10][R12.64+0x14] ;  /* 0x0000140a0c1c7981 */ /* 0x000f68000c1e9900 */
[----:B------:R-:W5:Y:S04]  /*02e0*/  LDG.E.CONSTANT R23, desc[UR10][R12.64+0x18] ;  /* 0x0000180a0c177981 */ /* 0x000f68000c1e9900 */
[----:B------:R-:W5:Y:S04]  /*02f0*/  LDG.E.CONSTANT R24, desc[UR10][R12.64+0x1c] ;  /* 0x00001c0a0c187981 */ /* 0x000f68000c1e9900 */
[----:B------:R-:W5:Y:S04]  /*0300*/  LDG.E.CONSTANT R7, desc[UR10][R12.64+0x20] ;  /* 0x0000200a0c077981 */ /* 0x000f68000c1e9900 */
[----:B------:R-:W5:Y:S01]  /*0310*/  LDG.E.CONSTANT R16, desc[UR10][R12.64+0x24] ;  /* 0x0000240a0c107981 */ /* 0x000f62000c1e9900 */
[----:B0-----:R-:W-:-:S03]  /*0320*/  ULEA UR6, UR7, UR6, 0x18 ;  /* 0x0000000607067291 */ /* 0x001fc6000f8ec0ff */
[----:B------:R-:W5:Y:S04]  /*0330*/  LDG.E.CONSTANT R17, desc[UR10][R12.64+0x28] ;  /* 0x0000280a0c117981 */ /* 0x000f68000c1e9900 */
[----:B------:R-:W5:Y:S04]  /*0340*/  LDG.E.CONSTANT R20, desc[UR10][R12.64+0x34] ;  /* 0x0000340a0c147981 */ /* 0x000f68000c1e9900 */
[----:B-1----:R-:W2:Y:S04]  /*0350*/  LDS.128 R8, [UR6] ;  /* 0x00000006ff087984 */ /* 0x002ea80008000c00 */
[----:B------:R-:W5:Y:S04]  /*0360*/  LDG.E.CONSTANT R21, desc[UR10][R12.64+0x38] ;  /* 0x0000380a0c157981 */ /* 0x000f68000c1e9900 */
[----:B------:R-:W5:Y:S01]  /*0370*/  LDG.E.CONSTANT R22, desc[UR10][R12.64+0x3c] ;  /* 0x00003c0a0c167981 */ /* 0x000f62000c1e9900 */
[----:B--2---:R-:W-:-:S03]  /*0380*/  FFMA R8, R18, R8, R15 ;  /* 0x0000000812087223 */ /* 0x004fc6000000000f */
[----:B------:R-:W2:Y:S01]  /*0390*/  LDG.E.CONSTANT R18, desc[UR10][R12.64+0x2c] ;  /* 0x00002c0a0c127981 */ /* 0x000ea2000c1e9900 */
[----:B---3--:R-:W-:-:S03]  /*03a0*/  FFMA R9, R9, R19, R8 ;  /* 0x0000001309097223 */ /* 0x008fc60000000008 */
[----:B------:R0:W3:Y:S01]  /*03b0*/  LDG.E.CONSTANT R19, desc[UR10][R12.64+0x30] ;  /* 0x0000300a0c137981 */ /* 0x0000e2000c1e9900 */
[----:B----4-:R-:W-:-:S04]  /*03c0*/  FFMA R10, R10, R29, R9 ;  /* 0x0000001d0a0a7223 */ /* 0x010fc80000000009 */
[----:B-----5:R-:W-:Y:S02]  /*03d0*/  FFMA R10, R11, R14, R10 ;  /* 0x0000000e0b0a7223 */ /* 0x020fe4000000000a */
[----:B0-----:R-:W0:Y:S02]  /*03e0*/  LDS.128 R12, [UR6+0x10] ;  /* 0x00001006ff0c7984 */ /* 0x001e240008000c00 */
[----:B0-----:R-:W-:-:S04]  /*03f0*/  FFMA R10, R25, R12, R10 ;  /* 0x0000000c190a7223 */ /* 0x001fc8000000000a */
[----:B------:R-:W-:Y:S02]  /*0400*/  FFMA R25, R13, R28, R10 ;  /* 0x0000001c0d197223 */ /* 0x000fe4000000000a */
[----:B------:R-:W0:Y:S02]  /*0410*/  LDS.128 R8, [UR6+0x20] ;  /* 0x00002006ff087984 */ /* 0x000e240008000c00 */
[----:B------:R-:W-:-:S04]  /*0420*/  FFMA R14, R14, R23, R25 ;  /* 0x000000170e0e7223 */ /* 0x000fc80000000019 */
[----:B------:R-:W-:Y:S02]  /*0430*/  FFMA R24, R15, R24, R14 ;  /* 0x000000180f187223 */ /* 0x000fe4000000000e */
[----:B------:R-:W3:Y:S02]  /*0440*/  LDS.128 R12, [UR6+0x30] ;  /* 0x00003006ff0c7984 */ /* 0x000ee40008000c00 */
[----:B0-----:R-:W-:-:S04]  /*0450*/  FFMA R8, R7, R8, R24 ;  /* 0x0000000807087223 */ /* 0x001fc80000000018 */
[----:B------:R-:W-:-:S04]  /*0460*/  FFMA R9, R9, R16, R8 ;  /* 0x0000001009097223 */ /* 0x000fc80000000008 */
[----:B------:R-:W-:-:S04]  /*0470*/  FFMA R10, R10, R17, R9 ;  /* 0x000000110a0a7223 */ /* 0x000fc80000000009 */
[----:B--2---:R-:W-:-:S04]  /*0480*/  FFMA R10, R11, R18, R10 ;  /* 0x000000120b0a7223 */ /* 0x004fc8000000000a */
[----:B---3--:R-:W-:-:S04]  /*0490*/  FFMA R10, R19, R12, R10 ;  /* 0x0000000c130a7223 */ /* 0x008fc8000000000a */
[----:B------:R-:W-:-:S04]  /*04a0*/  FFMA R13, R13, R20, R10 ;  /* 0x000000140d0d7223 */ /* 0x000fc8000000000a */
[----:B------:R-:W-:-:S04]  /*04b0*/  FFMA R14, R14, R21, R13 ;  /* 0x000000150e0e7223 */ /* 0x000fc8000000000d */
[----:B------:R-:W-:-:S07]  /*04c0*/  FFMA R15, R15, R22, R14 ;  /* 0x000000160f0f7223 */ /* 0x000fce000000000e */
.L_x_2:
[----:B------:R-:W-:Y:S05]  /*04d0*/  BSYNC.RECONVERGENT B0 ;  /* 0x0000000000007941 */ /* 0x000fea0003800200 */
.L_x_1:
[----:B------:R-:W-:Y:S01]  /*04e0*/  BAR.SYNC.DEFER_BLOCKING 0x0 ;  /* 0x0000000000007b1d */ /* 0x000fe20000010000 */
[----:B------:R-:W-:Y:S02]  /*04f0*/  IADD3 R2, PT, PT, R2, 0x10, RZ ;  /* 0x0000001002027810 */ /* 0x000fe40007ffe0ff */
[----:B------:R-:W-:-:S03]  /*0500*/  IADD3 R6, PT, PT, R6, 0x10, RZ ;  /* 0x0000001006067810 */ /* 0x000fc60007ffe0ff */
[----:B------:R-:W-:Y:S05]  /*0510*/  BRA.U UP0, `(.L_x_3) ;  /* 0xfffffffd00247547 */ /* 0x000fea000b83ffff */
.L_x_0:
[----:B------:R-:W-:-:S09]  /*0520*/  UISETP.GE.AND UP0, UPT, UR5, 0x1, UPT ;  /* 0x000000010500788c */ /* 0x000fd2000bf06270 */
[----:B------:R-:W-:Y:S05]  /*0530*/  BRA.U !UP0, `(.L_x_4) ;  /* 0x0000000508587547 */ /* 0x000fea000b800000 */
[----:B------:R-:W-:Y:S01]  /*0540*/  ISETP.GT.U32.AND P0, PT, R0, 0xf, PT ;  /* 0x0000000f0000780c */ /* 0x000fe20003f04070 */
[----:B------:R-:W-:Y:S01]  /*0550*/  USHF.L.U32 UR6, UR4, 0x4, URZ ;  /* 0x0000000404067899 */ /* 0x000fe200080006ff */
[----:B------:R-:W-:Y:S11]  /*0560*/  BSSY.RECONVERGENT B0, `(.L_x_5) ;  /* 0x000000c000007945 */ /* 0x000ff60003800200 */
[----:B------:R-:W-:Y:S05]  /*0570*/  @P0 BRA `(.L_x_6) ;  /* 0x0000000000280947 */ /* 0x000fea0003800000 */
[----:B------:R-:W-:Y:S01]  /*0580*/  ISETP.GE.U32.AND P0, PT, R0, UR5, PT ;  /* 0x0000000500007c0c */ /* 0x000fe2000bf06070 */
[----:B------:R-:W-:Y:S01]  /*0590*/  BSSY.RECONVERGENT B1, `(.L_x_7) ;  /* 0x0000007000017945 */ /* 0x000fe20003800200 */
[----:B------:R-:W-:-:S11]  /*05a0*/  MOV R7, RZ ;  /* 0x000000ff00077202 */ /* 0x000fd60000000f00 */
[----:B------:R-:W-:Y:S05]  /*05b0*/  @P0 BRA `(.L_x_8) ;  /* 0x0000000000100947 */ /* 0x000fea0003800000 */
[----:B------:R-:W2:Y:S01]  /*05c0*/  LDC.64 R6, c[0x0][0x388] ;  /* 0x0000e200ff067b82 */ /* 0x000ea20000000a00 */
[----:B-1----:R-:W-:-:S05]  /*05d0*/  IADD3 R9, PT, PT, R0, UR6, RZ ;  /* 0x0000000600097c10 */ /* 0x002fca000fffe0ff */
[----:B--2---:R-:W-:-:S06]  /*05e0*/  IMAD.WIDE.U32 R6, R9, 0x4, R6 ;  /* 0x0000000409067825 */ /* 0x004fcc00078e0006 */
[----:B------:R2:W5:Y:S02]  /*05f0*/  LDG.E.CONSTANT R7, desc[UR10][R6.64] ;  /* 0x0000000a06077981 */ /* 0x000564000c1e9900 */
.L_x_8:
[----:B------:R-:W-:Y:S05]  /*0600*/  BSYNC.RECONVERGENT B1 ;  /* 0x0000000000017941 */ /* 0x000fea0003800200 */
.L_x_7:
[----:B-----5:R3:W-:Y:S02]  /*0610*/  STS [R4], R7 ;  /* 0x0000000704007388 */ /* 0x0207e40000000800 */
.L_x_6:
[----:B------:R-:W-:Y:S05]  /*0620*/  BSYNC.RECONVERGENT B0 ;  /* 0x0000000000007941 */ /* 0x000fea0003800200 */
.L_x_5:
[----:B------:R-:W4:Y:S01]  /*0630*/  LDCU UR7, c[0x0][0x398] ;  /* 0x00007300ff0777ac */ /* 0x000f220008000800 */
[----:B------:R-:W-:Y:S01]  /*0640*/  BSSY.RECONVERGENT B0, `(.L_x_9) ;  /* 0x0000044000007945 */ /* 0x000fe20003800200 */
[----:B------:R-:W-:Y:S01]  /*0650*/  BAR.SYNC.DEFER_BLOCKING 0x0 ;  /* 0x0000000000007b1d */ /* 0x000fe20000010000 */
[----:B----4-:R-:W-:-:S13]  /*0660*/  ISETP.GE.AND P0, PT, R3, UR7, PT ;  /* 0x0000000703007c0c */ /* 0x010fda000bf06270 */
[----:B------:R-:W-:Y:S05]  /*0670*/  @P0 BRA `(.L_x_10) ;  /* 0x0000000400000947 */ /* 0x000fea0003800000 */
[----:B------:R-:W4:Y:S01]  /*0680*/  LDC R0, c[0x0][0x39c] ;  /* 0x0000e700ff007b82 */ /* 0x000f220000000800 */
[----:B------:R-:W-:-:S04]  /*0690*/  UIADD3 UR7, UPT, UPT, -UR5, URZ, URZ ;  /* 0x000000ff05077290 */ /* 0x000fc8000fffe1ff */
[----:B------:R-:W-:-:S03]  /*06a0*/  UISETP.GE.AND UP0, UPT, UR7, URZ, UPT ;  /* 0x000000ff0700728c */ /* 0x000fc6000bf06270 */
[----:B--23--:R-:W2:Y:S01]  /*06b0*/  LDC.64 R6, c[0x0][0x380] ;  /* 0x0000e000ff067b82 */ /* 0x00cea20000000a00 */
[----:B----4-:R-:W-:-:S05]  /*06c0*/  IMAD R11, R3, R0, UR6 ;  /* 0x00000006030b7e24 */ /* 0x010fca000f8e0200 */
[----:B------:R-:W-:Y:S05]  /*06d0*/  BRA.U UP0, `(.L_x_11) ;  /* 0x0000000100c47547 */ /* 0x000fea000b800000 */
[----:B------:R-:W-:Y:S02]  /*06e0*/  UIADD3 UR8, UPT, UPT, -UR7, URZ, URZ ;  /* 0x000000ff07087290 */ /* 0x000fe4000fffe1ff */
[----:B------:R-:W-:Y:S02]  /*06f0*/  UPLOP3.LUT UP0, UPT, UPT, UPT, UPT, 0x80, 0x8 ;  /* 0x000000000008789c */ /* 0x000fe40003f0f070 */
[----:B------:R-:W-:-:S09]  /*0700*/  UISETP.GT.AND UP1, UPT, UR8, 0x3, UPT ;  /* 0x000000030800788c */ /* 0x000fd2000bf24270 */
[----:B------:R-:W-:Y:S05]  /*0710*/  BRA.U !UP1, `(.L_x_12) ;  /* 0x0000000109687547 */ /* 0x000fea000b800000 */
[----:B-1----:R-:W1:Y:S01]  /*0720*/  LDC.64 R8, c[0x0][0x380] ;  /* 0x0000e000ff087b82 */ /* 0x002e620000000a00 */
[----:B------:R-:W-:-:S11]  /*0730*/  UPLOP3.LUT UP0, UPT, UPT, UPT, UPT, 0x40, 0x4 ;  /* 0x000000000004789c */ /* 0x000fd60003f0e870 */
.L_x_13:
[C---:B------:R-:W-:Y:S01]  /*0740*/  IADD3 R17, PT, PT, R11.reuse, 0x1, RZ ;  /* 0x000000010b117810 */ /* 0x040fe20007ffe0ff */
[C-C-:B-1----:R-:W-:Y:S01]  /*0750*/  IMAD.WIDE R12, R11.reuse, 0x4, R8.reuse ;  /* 0x000000040b0c7825 */ /* 0x142fe200078e0208 */
[----:B------:R-:W-:Y:S01]  /*0760*/  IADD3 R19, PT, PT, R11, 0x2, RZ ;  /* 0x000000020b137810 */ /* 0x000fe20007ffe0ff */
[----:B------:R-:W1:Y:S02]  /*0770*/  LDS R0, [R5] ;  /* 0x0000000005007984 */ /* 0x000e640000000800 */
[--C-:B------:R-:W-:Y:S01]  /*0780*/  IMAD.WIDE R16, R17, 0x4, R8.reuse ;  /* 0x0000000411107825 */ /* 0x100fe200078e0208 */
[----:B------:R-:W-:Y:S01]  /*0790*/  IADD3 R21, PT, PT, R11, 0x3, RZ ;  /* 0x000000030b157810 */ /* 0x000fe20007ffe0ff */
[----:B------:R-:W1:Y:S02]  /*07a0*/  LDG.E.CONSTANT R12, desc[UR10][R12.64] ;  /* 0x0000000a0c0c7981 */ /* 0x000e64000c1e9900 */
[--C-:B------:R-:W-:Y:S02]  /*07b0*/  IMAD.WIDE R18, R19, 0x4, R8.reuse ;  /* 0x0000000413127825 */ /* 0x100fe400078e0208 */
[----:B------:R-:W3:Y:S02]  /*07c0*/  LDG.E.CONSTANT R17, desc[UR10][R16.64] ;  /* 0x0000000a10117981 */ /* 0x000ee4000c1e9900 */
[----:B------:R-:W-:-:S02]  /*07d0*/  IMAD.WIDE R20, R21, 0x4, R8 ;  /* 0x0000000415147825 */ /* 0x000fc400078e0208 */
[----:B------:R-:W4:Y:S04]  /*07e0*/  LDG.E.CONSTANT R19, desc[UR10][R18.64] ;  /* 0x0000000a12137981 */ /* 0x000f28000c1e9900 */
[----:B------:R-:W5:Y:S01]  /*07f0*/  LDG.E.CONSTANT R21, desc[UR10][R20.64] ;  /* 0x0000000a14157981 */ /* 0x000f62000c1e9900 */
[----:B------:R-:W-:Y:S01]  /*0800*/  UIADD3 UR7, UPT, UPT, UR7, 0x4, URZ ;  /* 0x0000000407077890 */ /* 0x000fe2000fffe0ff */
[----:B------:R-:W-:Y:S02]  /*0810*/  IADD3 R11, PT, PT, R11, 0x4, RZ ;  /* 0x000000040b0b7810 */ /* 0x000fe40007ffe0ff */
[----:B------:R-:W3:Y:S01]  /*0820*/  LDS R2, [R5+0x4] ;  /* 0x0000040005027984 */ /* 0x000ee20000000800 */
[----:B------:R-:W-:-:S03]  /*0830*/  UISETP.GE.AND UP1, UPT, UR7, -0x3, UPT ;  /* 0xfffffffd0700788c */ /* 0x000fc6000bf26270 */
[----:B------:R-:W4:Y:S04]  /*0840*/  LDS R4, [R5+0x8] ;  /* 0x0000080005047984 */ /* 0x000f280000000800 */
[----:B------:R0:W5:Y:S02]  /*0850*/  LDS R10, [R5+0xc] ;  /* 0x00000c00050a7984 */ /* 0x0001640000000800 */
[----:B0-----:R-:W-:Y:S01]  /*0860*/  IADD3 R5, PT, PT, R5, 0x10, RZ ;  /* 0x0000001005057810 */ /* 0x001fe20007ffe0ff */
[----:B-1----:R-:W-:-:S04]  /*0870*/  FFMA R0, R12, R0, R15 ;  /* 0x000000000c007223 */ /* 0x002fc8000000000f */
[----:B---3--:R-:W-:-:S04]  /*0880*/  FFMA R0, R17, R2, R0 ;  /* 0x0000000211007223 */ /* 0x008fc80000000000 */
[----:B----4-:R-:W-:-:S04]  /*0890*/  FFMA R0, R19, R4, R0 ;  /* 0x0000000413007223 */ /* 0x010fc80000000000 */
[----:B-----5:R-:W-:Y:S01]  /*08a0*/  FFMA R15, R21, R10, R0 ;  /* 0x0000000a150f7223 */ /* 0x020fe20000000000 */
[----:B------:R-:W-:Y:S06]  /*08b0*/  BRA.U !UP1, `(.L_x_13) ;  /* 0xfffffffd09a07547 */ /* 0x000fec000b83ffff */
.L_x_12:
[----:B------:R-:W-:-:S04]  /*08c0*/  UIADD3 UR8, UPT, UPT, -UR7, URZ, URZ ;  /* 0x000000ff07087290 */ /* 0x000fc8000fffe1ff */
[----:B------:R-:W-:-:S09]  /*08d0*/  UISETP.GT.AND UP1, UPT, UR8, 0x1, UPT ;  /* 0x000000010800788c */ /* 0x000fd2000bf24270 */
[----:B------:R-:W-:Y:S05]  /*08e0*/  BRA.U !UP1, `(.L_x_14) ;  /* 0x0000000109387547 */ /* 0x000fea000b800000 */
[----:B------:R-:W1:Y:S01]  /*08f0*/  LDC.64 R12, c[0x0][0x380] ;  /* 0x0000e000ff0c7b82 */ /* 0x000e620000000a00 */
[C---:B------:R-:W-:Y:S01]  /*0900*/  IADD3 R17, PT, PT, R11.reuse, 0x1, RZ ;  /* 0x000000010b117810 */ /* 0x040fe20007ffe0ff */
[----:B------:R-:W3:Y:S04]  /*0910*/  LDS R0, [R5] ;  /* 0x0000000005007984 */ /* 0x000ee80000000800 */
[----:B------:R4:W5:Y:S01]  /*0920*/  LDS R2, [R5+0x4] ;  /* 0x0000040005027984 */ /* 0x0009620000000800 */
[----:B-1----:R-:W-:-:S04]  /*0930*/  IMAD.WIDE R8, R11, 0x4, R12 ;  /* 0x000000040b087825 */ /* 0x002fc800078e020c */
[----:B------:R-:W-:Y:S02]  /*0940*/  IMAD.WIDE R12, R17, 0x4, R12 ;  /* 0x00000004110c7825 */ /* 0x000fe400078e020c */
[----:B------:R-:W3:Y:S04]  /*0950*/  LDG.E.CONSTANT R8, desc[UR10][R8.64] ;  /* 0x0000000a08087981 */ /* 0x000ee8000c1e9900 */
[----:B------:R-:W5:Y:S01]  /*0960*/  LDG.E.CONSTANT R13, desc[UR10][R12.64] ;  /* 0x0000000a0c0d7981 */ /* 0x000f62000c1e9900 */
[----:B----4-:R-:W-:Y:S01]  /*0970*/  IADD3 R5, PT, PT, R5, 0x8, RZ ;  /* 0x0000000805057810 */ /* 0x010fe20007ffe0ff */
[----:B------:R-:W-:Y:S01]  /*0980*/  UIADD3 UR7, UPT, UPT, UR7, 0x2, URZ ;  /* 0x0000000207077890 */ /* 0x000fe2000fffe0ff */
[----:B------:R-:W-:Y:S01]  /*0990*/  IADD3 R11, PT, PT, R11, 0x2, RZ ;  /* 0x000000020b0b7810 */ /* 0x000fe20007ffe0ff */
[----:B------:R-:W-:Y:S01]  /*09a0*/  UPLOP3.LUT UP0, UPT, UPT, UPT, UPT, 0x40, 0x4 ;  /* 0x000000000004789c */ /* 0x000fe20003f0e870 */
[----:B---3--:R-:W-:-:S04]  /*09b0*/  FFMA R0, R8, R0, R15 ;  /* 0x0000000008007223 */ /* 0x008fc8000000000f */
[----:B-----5:R-:W-:-:S07]  /*09c0*/  FFMA R15, R13, R2, R0 ;  /* 0x000000020d0f7223 */ /* 0x020fce0000000000 */
.L_x_14:
[----:B------:R-:W-:-:S09]  /*09d0*/  UISETP.NE.OR UP0, UPT, UR7, URZ, UP0 ;  /* 0x000000ff0700728c */ /* 0x000fd20008705670 */
[----:B------:R-:W-:Y:S05]  /*09e0*/  BRA.U !UP0, `(.L_x_10) ;  /* 0x0000000108247547 */ /* 0x000fea000b800000 */
.L_x_11:
[C---:B-12---:R-:W-:Y:S01]  /*09f0*/  IMAD.WIDE R8, R11.reuse, 0x4, R6 ;  /* 0x000000040b087825 */ /* 0x046fe200078e0206 */
[----:B------:R1:W2:Y:S05]  /*0a00*/  LDS R0, [R5] ;  /* 0x0000000005007984 */ /* 0x0002aa0000000800 */
[----:B------:R-:W2:Y:S01]  /*0a10*/  LDG.E.CONSTANT R8, desc[UR10][R8.64] ;  /* 0x0000000a08087981 */ /* 0x000ea2000c1e9900 */
[----:B------:R-:W-:Y:S01]  /*0a20*/  UIADD3 UR7, UPT, UPT, UR7, 0x1, URZ ;  /* 0x0000000107077890 */ /* 0x000fe2000fffe0ff */
[----:B------:R-:W-:Y:S02]  /*0a30*/  IADD3 R11, PT, PT, R11, 0x1, RZ ;  /* 0x000000010b0b7810 */ /* 0x000fe40007ffe0ff */
[----:B-1----:R-:W-:Y:S01]  /*0a40*/  IADD3 R5, PT, PT, R5, 0x4, RZ ;  /* 0x0000000405057810 */ /* 0x002fe20007ffe0ff */
[----:B------:R-:W-:Y:S01]  /*0a50*/  UISETP.NE.AND UP0, UPT, UR7, URZ, UPT ;  /* 0x000000ff0700728c */ /* 0x000fe2000bf05270 */
[----:B--2---:R-:W-:-:S08]  /*0a60*/  FFMA R15, R0, R8, R15 ;  /* 0x00000008000f7223 */ /* 0x004fd0000000000f */
[----:B------:R-:W-:Y:S05]  /*0a70*/  BRA.U UP0, `(.L_x_11) ;  /* 0xfffffffd00dc7547 */ /* 0x000fea000b83ffff */
.L_x_10:
[----:B------:R-:W-:Y:S05]  /*0a80*/  BSYNC.RECONVERGENT B0 ;  /* 0x0000000000007941 */ /* 0x000fea0003800200 */
.L_x_9:
[----:B------:R-:W-:Y:S06]  /*0a90*/  BAR.SYNC.DEFER_BLOCKING 0x0 ;  /* 0x0000000000007b1d */ /* 0x000fec0000010000 */
.L_x_4:
[----:B------:R-:W4:Y:S02]  /*0aa0*/  LDCU UR6, c[0x0][0x398] ;  /* 0x00007300ff0677ac */ /* 0x000f240008000800 */
[----:B----4-:R-:W-:-:S13]  /*0ab0*/  ISETP.GE.AND P0, PT, R3, UR6, PT ;  /* 0x0000000603007c0c */ /* 0x010fda000bf06270 */
[----:B------:R-:W-:Y:S05]  /*0ac0*/  @P0 EXIT ;  /* 0x000000000000094d */ /* 0x000fea0003800000 */
[----:B-1-3--:R-:W1:Y:S02]  /*0ad0*/  LDC.64 R4, c[0x0][0x390] ;  /* 0x0000e400ff047b82 */ /* 0x00ae640000000a00 */
[----:B-1----:R-:W-:-:S05]  /*0ae0*/  IMAD.WIDE R2, R3, 0x4, R4 ;  /* 0x0000000403027825 */ /* 0x002fca00078e0204 */
[----:B------:R-:W-:Y:S01]  /*0af0*/  STG.E desc[UR10][R2.64], R15 ;  /* 0x0000000f02007986 */ /* 0x000fe2000c10190a */
[----:B------:R-:W-:Y:S05]  /*0b00*/  EXIT ;  /* 0x000000000000794d */ /* 0x000fea0003800000 */
.L_x_15:
[----:B------:R-:W-:-:S00]  /*0b10*/  BRA `(.L_x_15) ;  /* 0xfffffffc00fc7947 */ /* 0x000fc0000383ffff */
[----:B------:R-:W-:-:S00]  /*0b20*/  NOP ;  /* 0x0000000000007918 */ /* 0x000fc00000000000 */
        /* <DEDUP_REMOVED lines=13> */
.L_x_16:


//--------------------- .nv.shared._Z9vecMatMulPKfS0_Pfii --------------------------
	.section	.nv.shared._Z9vecMatMulPKfS0_Pfii,"aw",@nobits
	.sectionflags	@""
	.align	16
	.zero		1024


//--------------------- .nv.shared.reserved.0     --------------------------
	.section	.nv.shared.reserved.0,"aw",@nobits
	.weak		__nv_reservedSMEM_offset_0_alias
	.size		__nv_reservedSMEM_offset_0_alias, 0, 64
	.other		__nv_reservedSMEM_offset_0_alias,@"STO_CUDA_RESERVED_SHARED STV_DEFAULT"
__nv_reservedSMEM_offset_0_alias:
	.zero		0
	.zero		64


//--------------------- .nv.constant0._Z9vecMatMulPKfS0_Pfii --------------------------
	.section	.nv.constant0._Z9vecMatMulPKfS0_Pfii,"a",@progbits
	.sectionflags	@""
	.align	4
.nv.constant0._Z9vecMatMulPKfS0_Pfii:
	.zero		928


//--------------------- SYMBOLS --------------------------

	.type		.nv.reservedSmem.offset0,@object
	.size		.nv.reservedSmem.offset0,0x4
	.type		.nv.reservedSmem.cap,@object
	.size		.nv.reservedSmem.cap,0x4
